//
// Generated by NVIDIA NVVM Compiler
//
// Compiler Build ID: CL-36424714
// Cuda compilation tools, release 13.0, V13.0.88
// Based on NVVM 20.0.0
//

.version 9.0
.target sm_100
.address_size 64

	// .globl	_Z13gemm_baselinePfS_S_

.visible .entry _Z13gemm_baselinePfS_S_(
	.param .u64 .ptr .align 1 _Z13gemm_baselinePfS_S__param_0,
	.param .u64 .ptr .align 1 _Z13gemm_baselinePfS_S__param_1,
	.param .u64 .ptr .align 1 _Z13gemm_baselinePfS_S__param_2
)
{
	.reg .pred 	%p<2>;
	.reg .b32 	%r<18>;
	.reg .b32 	%f<52>;
	.reg .b64 	%rd<21>;

	ld.param.u64 	%rd6, [_Z13gemm_baselinePfS_S__param_0];
	ld.param.u64 	%rd7, [_Z13gemm_baselinePfS_S__param_1];
	ld.param.u64 	%rd5, [_Z13gemm_baselinePfS_S__param_2];
	cvta.to.global.u64 	%rd8, %rd7;
	cvta.to.global.u64 	%rd9, %rd6;
	mov.u32 	%r8, %ctaid.y;
	mov.u32 	%r9, %ntid.y;
	mov.u32 	%r10, %tid.y;
	mad.lo.s32 	%r1, %r8, %r9, %r10;
	mov.u32 	%r11, %ctaid.x;
	mov.u32 	%r12, %ntid.x;
	mov.u32 	%r13, %tid.x;
	mad.lo.s32 	%r2, %r11, %r12, %r13;
	mul.wide.u32 	%rd10, %r9, %r8;
	cvt.u64.u32 	%rd11, %r10;
	add.s64 	%rd12, %rd10, %rd11;
	shl.b64 	%rd13, %rd12, 10;
	add.s64 	%rd14, %rd13, %rd9;
	add.s64 	%rd20, %rd14, 32;
	add.s64 	%rd2, %rd8, 8192;
	mov.f32 	%f51, 0f00000000;
	mov.b32 	%r17, 0;
	mov.u32 	%r16, %r2;
$L__BB0_1:
	mul.wide.s32 	%rd15, %r16, 4;
	add.s64 	%rd16, %rd2, %rd15;
	ld.global.f32 	%f4, [%rd20+-32];
	ld.global.f32 	%f5, [%rd16+-8192];
	fma.rn.f32 	%f6, %f4, %f5, %f51;
	ld.global.f32 	%f7, [%rd20+-28];
	ld.global.f32 	%f8, [%rd16+-7168];
	fma.rn.f32 	%f9, %f7, %f8, %f6;
	ld.global.f32 	%f10, [%rd20+-24];
	ld.global.f32 	%f11, [%rd16+-6144];
	fma.rn.f32 	%f12, %f10, %f11, %f9;
	ld.global.f32 	%f13, [%rd20+-20];
	ld.global.f32 	%f14, [%rd16+-5120];
	fma.rn.f32 	%f15, %f13, %f14, %f12;
	ld.global.f32 	%f16, [%rd20+-16];
	ld.global.f32 	%f17, [%rd16+-4096];
	fma.rn.f32 	%f18, %f16, %f17, %f15;
	ld.global.f32 	%f19, [%rd20+-12];
	ld.global.f32 	%f20, [%rd16+-3072];
	fma.rn.f32 	%f21, %f19, %f20, %f18;
	ld.global.f32 	%f22, [%rd20+-8];
	ld.global.f32 	%f23, [%rd16+-2048];
	fma.rn.f32 	%f24, %f22, %f23, %f21;
	ld.global.f32 	%f25, [%rd20+-4];
	ld.global.f32 	%f26, [%rd16+-1024];
	fma.rn.f32 	%f27, %f25, %f26, %f24;
	ld.global.f32 	%f28, [%rd20];
	ld.global.f32 	%f29, [%rd16];
	fma.rn.f32 	%f30, %f28, %f29, %f27;
	ld.global.f32 	%f31, [%rd20+4];
	ld.global.f32 	%f32, [%rd16+1024];
	fma.rn.f32 	%f33, %f31, %f32, %f30;
	ld.global.f32 	%f34, [%rd20+8];
	ld.global.f32 	%f35, [%rd16+2048];
	fma.rn.f32 	%f36, %f34, %f35, %f33;
	ld.global.f32 	%f37, [%rd20+12];
	ld.global.f32 	%f38, [%rd16+3072];
	fma.rn.f32 	%f39, %f37, %f38, %f36;
	ld.global.f32 	%f40, [%rd20+16];
	ld.global.f32 	%f41, [%rd16+4096];
	fma.rn.f32 	%f42, %f40, %f41, %f39;
	ld.global.f32 	%f43, [%rd20+20];
	ld.global.f32 	%f44, [%rd16+5120];
	fma.rn.f32 	%f45, %f43, %f44, %f42;
	ld.global.f32 	%f46, [%rd20+24];
	ld.global.f32 	%f47, [%rd16+6144];
	fma.rn.f32 	%f48, %f46, %f47, %f45;
	ld.global.f32 	%f49, [%rd20+28];
	ld.global.f32 	%f50, [%rd16+7168];
	fma.rn.f32 	%f51, %f49, %f50, %f48;
	add.s32 	%r17, %r17, 16;
	add.s64 	%rd20, %rd20, 64;
	add.s32 	%r16, %r16, 4096;
	setp.ne.s32 	%p1, %r17, 256;
	@%p1 bra 	$L__BB0_1;
	cvta.to.global.u64 	%rd17, %rd5;
	shl.b32 	%r14, %r1, 8;
	add.s32 	%r15, %r14, %r2;
	mul.wide.s32 	%rd18, %r15, 4;
	add.s64 	%rd19, %rd17, %rd18;
	st.global.f32 	[%rd19], %f51;
	ret;

}


// ===== COMPILED SASS (sm_100) =====

	.target	sm_100

	.elftype	@"ET_EXEC"


//--------------------- .note.nv.tkinfo           --------------------------
	.section	.note.nv.tkinfo,"",@"SHT_NOTE"
	.sectionflags	@"SHF_NOTE_NV_TKINFO"
	.tkinfo
        /*0018*/ 	.word	0x00000002
        /*0030*/ 	.string	""
        /*0030*/ 	.string	"ptxas"
        /*0030*/ 	.string	"Cuda compilation tools, release 13.0, V13.0.88"
        /*0030*/ 	.string	"Build cuda_13.0.r13.0/compiler.36424714_0"
        /*0030*/ 	.string	"-arch sm_100 -m 64 "



//--------------------- .note.nv.cuinfo           --------------------------
	.section	.note.nv.cuinfo,"",@"SHT_NOTE"
	.sectionflags	@"SHF_NOTE_NV_CUINFO"
        /*0018*/ 	.short	0x0002
        /*001a*/ 	.short	0x0064
        /*001c*/ 	.short	0x0082
	.zero		2


//--------------------- .nv.info                  --------------------------
	.section	.nv.info,"",@"SHT_CUDA_INFO"
	.align	4


	//----- nvinfo : EIATTR_REGCOUNT
	.align		4
        /*0000*/ 	.byte	0x04, 0x2f
        /*0002*/ 	.short	(.L_1 - .L_0)
	.align		4
.L_0:
        /*0004*/ 	.word	index@(_Z13gemm_baselinePfS_S_)
        /*0008*/ 	.word	0x0000001f


	//----- nvinfo : EIATTR_FRAME_SIZE
	.align		4
.L_1:
        /*000c*/ 	.byte	0x04, 0x11
        /*000e*/ 	.short	(.L_3 - .L_2)
	.align		4
.L_2:
        /*0010*/ 	.word	index@(_Z13gemm_baselinePfS_S_)
        /*0014*/ 	.word	0x00000000


	//----- nvinfo : EIATTR_MIN_STACK_SIZE
	.align		4
.L_3:
        /*0018*/ 	.byte	0x04, 0x12
        /*001a*/ 	.short	(.L_5 - .L_4)
	.align		4
.L_4:
        /*001c*/ 	.word	index@(_Z13gemm_baselinePfS_S_)
        /*0020*/ 	.word	0x00000000
.L_5:


//--------------------- .nv.compat                --------------------------
	.section	.nv.compat,"",@"SHT_CUDA_COMPAT_INFO"
	.align	4
        /*0000*/ 	.byte	0x02, 0x09, 0x00, 0x00, 0x02, 0x02, 0x01, 0x00, 0x02, 0x05, 0x05, 0x00, 0x03, 0x07, 0x01, 0x01
        /*0010*/ 	.byte	0x02, 0x03, 0x00, 0x00, 0x02, 0x06, 0x01, 0x00, 0x04, 0x0b, 0x08, 0x00, 0x09, 0x00, 0x00, 0x00
        /*0020*/ 	.byte	0x00, 0x00, 0x00, 0x00


//--------------------- .nv.info._Z13gemm_baselinePfS_S_ --------------------------
	.section	.nv.info._Z13gemm_baselinePfS_S_,"",@"SHT_CUDA_INFO"
	.sectionflags	@""
	.align	4


	//----- nvinfo : EIATTR_CUDA_API_VERSION
	.align		4
        /*0000*/ 	.byte	0x04, 0x37
        /*0002*/ 	.short	(.L_7 - .L_6)
.L_6:
        /*0004*/ 	.word	0x00000082


	//----- nvinfo : EIATTR_KPARAM_INFO
	.align		4
.L_7:
        /*0008*/ 	.byte	0x04, 0x17
        /*000a*/ 	.short	(.L_9 - .L_8)
.L_8:
        /*000c*/ 	.word	0x00000000
        /*0010*/ 	.short	0x0002
        /*0012*/ 	.short	0x0010
        /*0014*/ 	.byte	0x00, 0xf5, 0x21, 0x00


	//----- nvinfo : EIATTR_KPARAM_INFO
	.align		4
.L_9:
        /*0018*/ 	.byte	0x04, 0x17
        /*001a*/ 	.short	(.L_11 - .L_10)
.L_10:
        /*001c*/ 	.word	0x00000000
        /*0020*/ 	.short	0x0001
        /*0022*/ 	.short	0x0008
        /*0024*/ 	.byte	0x00, 0xf5, 0x21, 0x00


	//----- nvinfo : EIATTR_KPARAM_INFO
	.align		4
.L_11:
        /*0028*/ 	.byte	0x04, 0x17
        /*002a*/ 	.short	(.L_13 - .L_12)
.L_12:
        /*002c*/ 	.word	0x00000000
        /*0030*/ 	.short	0x0000
        /*0032*/ 	.short	0x0000
        /*0034*/ 	.byte	0x00, 0xf5, 0x21, 0x00


	//----- nvinfo : EIATTR_SPARSE_MMA_MASK
	.align		4
.L_13:
        /*0038*/ 	.byte	0x03, 0x50
        /*003a*/ 	.short	0x0000


	//----- nvinfo : EIATTR_MAXREG_COUNT
	.align		4
        /*003c*/ 	.byte	0x03, 0x1b
        /*003e*/ 	.short	0x00ff


	//----- nvinfo : EIATTR_MERCURY_ISA_VERSION
	.align		4
        /*0040*/ 	.byte	0x03, 0x5f
        /*0042*/ 	.short	0x0101


	//----- nvinfo : EIATTR_VRC_CTA_INIT_COUNT
	.align		4
        /*0044*/ 	.byte	0x02, 0x4a
	.zero		1
	.zero		1


	//----- nvinfo : EIATTR_EXIT_INSTR_OFFSETS
	.align		4
        /*0048*/ 	.byte	0x04, 0x1c
        /*004a*/ 	.short	(.L_15 - .L_14)


	//   ....[0]....
.L_14:
        /*004c*/ 	.word	0x00000540


	//----- nvinfo : EIATTR_CBANK_PARAM_SIZE
	.align		4
.L_15:
        /*0050*/ 	.byte	0x03, 0x19
        /*0052*/ 	.short	0x0018


	//----- nvinfo : EIATTR_PARAM_CBANK
	.align		4
        /*0054*/ 	.byte	0x04, 0x0a
        /*0056*/ 	.short	(.L_17 - .L_16)
	.align		4
.L_16:
        /*0058*/ 	.word	index@(.nv.constant0._Z13gemm_baselinePfS_S_)
        /*005c*/ 	.short	0x0380
        /*005e*/ 	.short	0x0018


	//----- nvinfo : EIATTR_SW_WAR
	.align		4
.L_17:
        /*0060*/ 	.byte	0x04, 0x36
        /*0062*/ 	.short	(.L_19 - .L_18)
.L_18:
        /*0064*/ 	.word	0x00000008
.L_19:


//--------------------- .nv.callgraph             --------------------------
	.section	.nv.callgraph,"",@"SHT_CUDA_CALLGRAPH"
	.align	4
	.sectionentsize	8
	.align		4
        /*0000*/ 	.word	0x00000000
	.align		4
        /*0004*/ 	.word	0xffffffff
	.align		4
        /*0008*/ 	.word	0x00000000
	.align		4
        /*000c*/ 	.word	0xfffffffe
	.align		4
        /*0010*/ 	.word	0x00000000
	.align		4
        /*0014*/ 	.word	0xfffffffd
	.align		4
        /*0018*/ 	.word	0x00000000
	.align		4
        /*001c*/ 	.word	0xfffffffc


//--------------------- .text._Z13gemm_baselinePfS_S_ --------------------------
	.section	.text._Z13gemm_baselinePfS_S_,"ax",@progbits
	.align	128
        .global         _Z13gemm_baselinePfS_S_
        .type           _Z13gemm_baselinePfS_S_,@function
        .size           _Z13gemm_baselinePfS_S_,(.L_x_2 - _Z13gemm_baselinePfS_S_)
        .other          _Z13gemm_baselinePfS_S_,@"STO_CUDA_ENTRY STV_DEFAULT"
_Z13gemm_baselinePfS_S_:
.text._Z13gemm_baselinePfS_S_:
[----:B------:R-:W-:Y:S01]  /*0000*/  LDC R1, c[0x0][0x37c] ;  /* 0x0000df00ff017b82 */ /* 0x000fe20000000800 */
[----:B------:R-:W0:Y:S07]  /*0010*/  S2R R2, SR_TID.Y ;  /* 0x0000000000027919 */ /* 0x000e2e0000002200 */
[----:B------:R-:W0:Y:S01]  /*0020*/  S2UR UR4, SR_CTAID.Y ;  /* 0x00000000000479c3 */ /* 0x000e220000002600 */
[----:B------:R-:W1:Y:S01]  /*0030*/  LDCU.128 UR12, c[0x0][0x380] ;  /* 0x00007000ff0c77ac */ /* 0x000e620008000c00 */
[----:B------:R-:W-:Y:S01]  /*0040*/  HFMA2 R3, -RZ, RZ, 0, 0 ;  /* 0x00000000ff037431 */ /* 0x000fe200000001ff */
[----:B------:R-:W2:Y:S01]  /*0050*/  S2R R9, SR_TID.X ;  /* 0x0000000000097919 */ /* 0x000ea20000002100 */
[----:B------:R-:W-:Y:S01]  /*0060*/  MOV R14, RZ ;  /* 0x000000ff000e7202 */ /* 0x000fe20000000f00 */
[----:B------:R-:W3:Y:S03]  /*0070*/  LDCU.64 UR8, c[0x0][0x358] ;  /* 0x00006b00ff0877ac */ /* 0x000ee60008000a00 */
[----:B------:R-:W0:Y:S08]  /*0080*/  LDC R7, c[0x0][0x364] ;  /* 0x0000d900ff077b82 */ /* 0x000e300000000800 */
[----:B------:R-:W2:Y:S01]  /*0090*/  S2UR UR6, SR_CTAID.X ;  /* 0x00000000000679c3 */ /* 0x000ea20000002500 */
[----:B-1----:R-:W-:-:S07]  /*00a0*/  UIADD3 UR5, UP0, UPT, UR14, 0x2000, URZ ;  /* 0x000020000e057890 */ /* 0x002fce000ff1e0ff */
[----:B------:R-:W2:Y:S01]  /*00b0*/  LDC R0, c[0x0][0x360] ;  /* 0x0000d800ff007b82 */ /* 0x000ea20000000800 */
[----:B0-----:R-:W-:-:S04]  /*00c0*/  IMAD.WIDE.U32 R4, R7, UR4, R2 ;  /* 0x0000000407047c25 */ /* 0x001fc8000f8e0002 */
[----:B------:R-:W-:Y:S01]  /*00d0*/  IMAD R7, R7, UR4, R2 ;  /* 0x0000000407077c24 */ /* 0x000fe2000f8e0202 */
[----:B------:R-:W-:Y:S01]  /*00e0*/  LEA R8, P0, R4, UR12, 0xa ;  /* 0x0000000c04087c11 */ /* 0x000fe2000f8050ff */
[----:B------:R-:W-:-:S03]  /*00f0*/  UMOV UR4, URZ ;  /* 0x000000ff00047c82 */ /* 0x000fc60008000000 */
[----:B------:R-:W-:Y:S02]  /*0100*/  IADD3 R8, P1, PT, R8, 0x20, RZ ;  /* 0x0000002008087810 */ /* 0x000fe40007f3e0ff */
[----:B------:R-:W-:-:S04]  /*0110*/  LEA.HI.X R5, R4, UR13, R5, 0xa, P0 ;  /* 0x0000000d04057c11 */ /* 0x000fc800080f5405 */
[----:B------:R-:W-:Y:S01]  /*0120*/  IADD3.X R5, PT, PT, RZ, R5, RZ, P1, !PT ;  /* 0x00000005ff057210 */ /* 0x000fe20000ffe4ff */
[----:B--2---:R-:W-:Y:S01]  /*0130*/  IMAD R0, R0, UR6, R9 ;  /* 0x0000000600007c24 */ /* 0x004fe2000f8e0209 */
[----:B------:R-:W-:-:S04]  /*0140*/  UIADD3.X UR6, UPT, UPT, URZ, UR15, URZ, UP0, !UPT ;  /* 0x0000000fff067290 */ /* 0x000fc800087fe4ff */
[----:B---3--:R-:W-:-:S08]  /*0150*/  MOV R6, R0 ;  /* 0x0000000000067202 */ /* 0x008fd00000000f00 */
.L_x_0:
[----:B------:R-:W-:Y:S02]  /*0160*/  MOV R2, UR5 ;  /* 0x0000000500027c02 */ /* 0x000fe40008000f00 */
[----:B------:R-:W-:Y:S02]  /*0170*/  MOV R3, UR6 ;  /* 0x0000000600037c02 */ /* 0x000fe40008000f00 */
[----:B------:R-:W-:Y:S01]  /*0180*/  MOV R4, R8 ;  /* 0x0000000800047202 */ /* 0x000fe20000000f00 */
[----:B------:R-:W-:-:S04]  /*0190*/  IMAD.WIDE R2, R6, 0x4, R2 ;  /* 0x0000000406027825 */ /* 0x000fc800078e0202 */
[----:B------:R-:W2:Y:S04]  /*01a0*/  LDG.E R15, desc[UR8][R4.64+-0x20] ;  /* 0xffffe008040f7981 */ /* 0x000ea8000c1e1900 */
[----:B------:R-:W2:Y:S04]  /*01b0*/  LDG.E R16, desc[UR8][R2.64+-0x2000] ;  /* 0xffe0000802107981 */ /* 0x000ea8000c1e1900 */
[----:B------:R-:W3:Y:S04]  /*01c0*/  LDG.E R24, desc[UR8][R4.64+-0x1c] ;  /* 0xffffe40804187981 */ /* 0x000ee8000c1e1900 */
[----:B------:R-:W3:Y:S04]  /*01d0*/  LDG.E R25, desc[UR8][R2.64+-0x1c00] ;  /* 0xffe4000802197981 */ /* 0x000ee8000c1e1900 */
[----:B------:R-:W4:Y:S04]  /*01e0*/  LDG.E R19, desc[UR8][R4.64+-0x18] ;  /* 0xffffe80804137981 */ /* 0x000f28000c1e1900 */
[----:B------:R-:W4:Y:S04]  /*01f0*/  LDG.E R18, desc[UR8][R2.64+-0x1800] ;  /* 0xffe8000802127981 */ /* 0x000f28000c1e1900 */
[----:B------:R-:W5:Y:S04]  /*0200*/  LDG.E R20, desc[UR8][R4.64+-0x14] ;  /* 0xffffec0804147981 */ /* 0x000f68000c1e1900 */
        /* <DEDUP_REMOVED lines=11> */
[----:B------:R-:W5:Y:S01]  /*02c0*/  LDG.E R26, desc[UR8][R4.64+0x1c] ;  /* 0x00001c08041a7981 */ /* 0x000f62000c1e1900 */
[----:B--2---:R-:W-:-:S03]  /*02d0*/  FFMA R15, R15, R16, R14 ;  /* 0x000000100f0f7223 */ /* 0x004fc6000000000e */
[----:B------:R-:W2:Y:S04]  /*02e0*/  LDG.E R16, desc[UR8][R4.64] ;  /* 0x0000000804107981 */ /* 0x000ea8000c1e1900 */
[----:B------:R-:W2:Y:S01]  /*02f0*/  LDG.E R14, desc[UR8][R4.64+0x4] ;  /* 0x00000408040e7981 */ /* 0x000ea2000c1e1900 */
[----:B---3--:R-:W-:-:S03]  /*0300*/  FFMA R24, R24, R25, R15 ;  /* 0x0000001918187223 */ /* 0x008fc6000000000f */
[----:B------:R-:W3:Y:S01]  /*0310*/  LDG.E R15, desc[UR8][R2.64+0x400] ;  /* 0x00040008020f7981 */ /* 0x000ee2000c1e1900 */
[----:B----4-:R-:W-:-:S03]  /*0320*/  FFMA R25, R19, R18, R24 ;  /* 0x0000001213197223 */ /* 0x010fc60000000018 */
[----:B------:R-:W4:Y:S04]  /*0330*/  LDG.E R18, desc[UR8][R4.64+0x8] ;  /* 0x0000080804127981 */ /* 0x000f28000c1e1900 */
[----:B------:R-:W4:Y:S01]  /*0340*/  LDG.E R19, desc[UR8][R2.64+0x800] ;  /* 0x0008000802137981 */ /* 0x000f22000c1e1900 */
[----:B-----5:R-:W-:-:S03]  /*0350*/  FFMA R25, R20, R21, R25 ;  /* 0x0000001514197223 */ /* 0x020fc60000000019 */
[----:B------:R-:W5:Y:S04]  /*0360*/  LDG.E R20, desc[UR8][R4.64+0xc] ;  /* 0x00000c0804147981 */ /* 0x000f68000c1e1900 */
[----:B------:R-:W5:Y:S01]  /*0370*/  LDG.E R21, desc[UR8][R2.64+0xc00] ;  /* 0x000c000802157981 */ /* 0x000f62000c1e1900 */
[----:B------:R-:W-:-:S03]  /*0380*/  FFMA R25, R22, R23, R25 ;  /* 0x0000001716197223 */ /* 0x000fc60000000019 */
[----:B------:R-:W5:Y:S04]  /*0390*/  LDG.E R22, desc[UR8][R4.64+0x10] ;  /* 0x0000100804167981 */ /* 0x000f68000c1e1900 */
[----:B------:R-:W5:Y:S01]  /*03a0*/  LDG.E R23, desc[UR8][R2.64+0x1000] ;  /* 0x0010000802177981 */ /* 0x000f62000c1e1900 */
[----:B------:R-:W-:-:S03]  /*03b0*/  FFMA R28, R12, R13, R25 ;  /* 0x0000000d0c1c7223 */ /* 0x000fc60000000019 */
[----:B------:R-:W5:Y:S04]  /*03c0*/  LDG.E R24, desc[UR8][R4.64+0x14] ;  /* 0x0000140804187981 */ /* 0x000f68000c1e1900 */
[----:B------:R-:W5:Y:S04]  /*03d0*/  LDG.E R25, desc[UR8][R2.64+0x1400] ;  /* 0x0014000802197981 */ /* 0x000f68000c1e1900 */
[----:B------:R0:W5:Y:S04]  /*03e0*/  LDG.E R13, desc[UR8][R4.64+0x18] ;  /* 0x00001808040d7981 */ /* 0x000168000c1e1900 */
[----:B------:R-:W5:Y:S01]  /*03f0*/  LDG.E R12, desc[UR8][R2.64+0x1800] ;  /* 0x00180008020c7981 */ /* 0x000f62000c1e1900 */
[----:B------:R-:W-:-:S04]  /*0400*/  FFMA R9, R9, R8, R28 ;  /* 0x0000000809097223 */ /* 0x000fc8000000001c */
[----:B------:R-:W-:Y:S01]  /*0410*/  FFMA R9, R10, R11, R9 ;  /* 0x0000000b0a097223 */ /* 0x000fe20000000009 */
[----:B------:R-:W-:-:S04]  /*0420*/  UIADD3 UR4, UPT, UPT, UR4, 0x10, URZ ;  /* 0x0000001004047890 */ /* 0x000fc8000fffe0ff */
[----:B------:R-:W-:Y:S01]  /*0430*/  UISETP.NE.AND UP0, UPT, UR4, 0x100, UPT ;  /* 0x000001000400788c */ /* 0x000fe2000bf05270 */
[----:B------:R-:W-:Y:S02]  /*0440*/  IADD3 R8, P0, PT, R4, 0x40, RZ ;  /* 0x0000004004087810 */ /* 0x000fe40007f1e0ff */
[----:B------:R-:W-:Y:S02]  /*0450*/  IADD3 R6, PT, PT, R6, 0x1000, RZ ;  /* 0x0000100006067810 */ /* 0x000fe40007ffe0ff */
[----:B0-----:R-:W-:Y:S01]  /*0460*/  IADD3.X R5, PT, PT, RZ, R5, RZ, P0, !PT ;  /* 0x00000005ff057210 */ /* 0x001fe200007fe4ff */
[----:B--2---:R-:W-:-:S04]  /*0470*/  FFMA R9, R16, R17, R9 ;  /* 0x0000001110097223 */ /* 0x004fc80000000009 */
[----:B---3--:R-:W-:-:S04]  /*0480*/  FFMA R9, R14, R15, R9 ;  /* 0x0000000f0e097223 */ /* 0x008fc80000000009 */
[----:B----4-:R-:W-:-:S04]  /*0490*/  FFMA R9, R18, R19, R9 ;  /* 0x0000001312097223 */ /* 0x010fc80000000009 */
[----:B-----5:R-:W-:-:S04]  /*04a0*/  FFMA R9, R20, R21, R9 ;  /* 0x0000001514097223 */ /* 0x020fc80000000009 */
[----:B------:R-:W-:-:S04]  /*04b0*/  FFMA R9, R22, R23, R9 ;  /* 0x0000001716097223 */ /* 0x000fc80000000009 */
[----:B------:R-:W-:-:S04]  /*04c0*/  FFMA R24, R24, R25, R9 ;  /* 0x0000001918187223 */ /* 0x000fc80000000009 */
[----:B------:R-:W-:-:S04]  /*04d0*/  FFMA R13, R13, R12, R24 ;  /* 0x0000000c0d0d7223 */ /* 0x000fc80000000018 */
[----:B------:R-:W-:Y:S01]  /*04e0*/  FFMA R14, R26, R27, R13 ;  /* 0x0000001b1a0e7223 */ /* 0x000fe2000000000d */
[----:B------:R-:W-:Y:S06]  /*04f0*/  BRA.U UP0, `(.L_x_0) ;  /* 0xfffffffd00187547 */ /* 0x000fec000b83ffff */
[----:B------:R-:W0:Y:S01]  /*0500*/  LDC.64 R2, c[0x0][0x390] ;  /* 0x0000e400ff027b82 */ /* 0x000e220000000a00 */
[----:B------:R-:W-:-:S05]  /*0510*/  LEA R7, R7, R0, 0x8 ;  /* 0x0000000007077211 */ /* 0x000fca00078e40ff */
[----:B0-----:R-:W-:-:S05]  /*0520*/  IMAD.WIDE R2, R7, 0x4, R2 ;  /* 0x0000000407027825 */ /* 0x001fca00078e0202 */
[----:B------:R-:W-:Y:S01]  /*0530*/  STG.E desc[UR8][R2.64], R14 ;  /* 0x0000000e02007986 */ /* 0x000fe2000c101908 */
[----:B------:R-:W-:Y:S05]  /*0540*/  EXIT ;  /* 0x000000000000794d */ /* 0x000fea0003800000 */
.L_x_1:
[----:B------:R-:W-:-:S00]  /*0550*/  BRA `(.L_x_1) ;  /* 0xfffffffc00fc7947 */ /* 0x000fc0000383ffff */
[----:B------:R-:W-:-:S00]  /*0560*/  NOP ;  /* 0x0000000000007918 */ /* 0x000fc00000000000 */
        /* <DEDUP_REMOVED lines=9> */
.L_x_2:


//--------------------- .nv.shared.reserved.0     --------------------------
	.section	.nv.shared.reserved.0,"aw",@nobits
	.weak		__nv_reservedSMEM_offset_0_alias
	.size		__nv_reservedSMEM_offset_0_alias, 0, 64
	.other		__nv_reservedSMEM_offset_0_alias,@"STO_CUDA_RESERVED_SHARED STV_DEFAULT"
__nv_reservedSMEM_offset_0_alias:
	.zero		0
	.zero		64


//--------------------- .nv.constant0._Z13gemm_baselinePfS_S_ --------------------------
	.section	.nv.constant0._Z13gemm_baselinePfS_S_,"a",@progbits
	.sectionflags	@""
	.align	4
.nv.constant0._Z13gemm_baselinePfS_S_:
	.zero		920


//--------------------- SYMBOLS --------------------------

	.type		.nv.reservedSmem.offset0,@object
	.size		.nv.reservedSmem.offset0,0x4
